	.headerflags	@"EF_CUDA_TEXMODE_UNIFIED EF_CUDA_64BIT_ADDRESS EF_CUDA_ACCELERATORS EF_CUDA_SM90 EF_CUDA_VIRTUAL_SM(EF_CUDA_SM90)"
	.elftype	@"ET_EXEC"


//--------------------- .nv.info                  --------------------------
	.section	.nv.info,"",@"SHT_CUDA_INFO"
	.align	4


	//----- nvinfo : EIATTR_REGCOUNT
	.align		4
        /*0000*/ 	.byte	0x04, 0x2f
        /*0002*/ 	.short	(.L_3 - .L_2)
	.align		4
.L_2:
        /*0004*/ 	.word	index@(triton_poi_fused__native_batch_norm_legit_no_training_relu_1)
        /*0008*/ 	.word	0x00000013


	//----- nvinfo : EIATTR_MIN_STACK_SIZE
	.align		4
.L_3:
        /*000c*/ 	.byte	0x04, 0x12
        /*000e*/ 	.short	(.L_5 - .L_4)
	.align		4
.L_4:
        /*0010*/ 	.word	index@(triton_poi_fused__native_batch_norm_legit_no_training_relu_1)
        /*0014*/ 	.word	0x00000000


	//----- nvinfo : EIATTR_FRAME_SIZE
	.align		4
.L_5:
        /*0018*/ 	.byte	0x04, 0x11
        /*001a*/ 	.short	(.L_7 - .L_6)
	.align		4
.L_6:
        /*001c*/ 	.word	index@(triton_poi_fused__native_batch_norm_legit_no_training_relu_1)
        /*0020*/ 	.word	0x00000000


	//----- nvinfo : EIATTR_MIN_STACK_SIZE
	.align		4
.L_7:
        /*0024*/ 	.byte	0x04, 0x12
        /*0026*/ 	.short	(.L_9 - .L_8)
	.align		4
.L_8:
        /*0028*/ 	.word	index@(triton_poi_fused__native_batch_norm_legit_no_training_relu_1)
        /*002c*/ 	.word	0x00000000
.L_9:


//--------------------- .nv.info.triton_poi_fused__native_batch_norm_legit_no_training_relu_1 --------------------------
	.section	.nv.info.triton_poi_fused__native_batch_norm_legit_no_training_relu_1,"",@"SHT_CUDA_INFO"
	.sectionflags	@""
	.align	4


	//----- nvinfo : EIATTR_CUDA_API_VERSION
	.align		4
        /*0000*/ 	.byte	0x04, 0x37
        /*0002*/ 	.short	(.L_11 - .L_10)
.L_10:
        /*0004*/ 	.word	0x0000007c


	//----- nvinfo : EIATTR_KPARAM_INFO
	.align		4
.L_11:
        /*0008*/ 	.byte	0x04, 0x17
        /*000a*/ 	.short	(.L_13 - .L_12)
.L_12:
        /*000c*/ 	.word	0x00000000
        /*0010*/ 	.short	0x0006
        /*0012*/ 	.short	0x0030
        /*0014*/ 	.byte	0x00, 0xf0, 0x11, 0x00


	//----- nvinfo : EIATTR_KPARAM_INFO
	.align		4
.L_13:
        /*0018*/ 	.byte	0x04, 0x17
        /*001a*/ 	.short	(.L_15 - .L_14)
.L_14:
        /*001c*/ 	.word	0x00000000
        /*0020*/ 	.short	0x0005
        /*0022*/ 	.short	0x0028
        /*0024*/ 	.byte	0x00, 0xf4, 0x21, 0x00


	//----- nvinfo : EIATTR_KPARAM_INFO
	.align		4
.L_15:
        /*0028*/ 	.byte	0x04, 0x17
        /*002a*/ 	.short	(.L_17 - .L_16)
.L_16:
        /*002c*/ 	.word	0x00000000
        /*0030*/ 	.short	0x0004
        /*0032*/ 	.short	0x0020
        /*0034*/ 	.byte	0x00, 0xf4, 0x21, 0x00


	//----- nvinfo : EIATTR_KPARAM_INFO
	.align		4
.L_17:
        /*0038*/ 	.byte	0x04, 0x17
        /*003a*/ 	.short	(.L_19 - .L_18)
.L_18:
        /*003c*/ 	.word	0x00000000
        /*0040*/ 	.short	0x0003
        /*0042*/ 	.short	0x0018
        /*0044*/ 	.byte	0x00, 0xf4, 0x21, 0x00


	//----- nvinfo : EIATTR_KPARAM_INFO
	.align		4
.L_19:
        /*0048*/ 	.byte	0x04, 0x17
        /*004a*/ 	.short	(.L_21 - .L_20)
.L_20:
        /*004c*/ 	.word	0x00000000
        /*0050*/ 	.short	0x0002
        /*0052*/ 	.short	0x0010
        /*0054*/ 	.byte	0x00, 0xf4, 0x21, 0x00


	//----- nvinfo : EIATTR_KPARAM_INFO
	.align		4
.L_21:
        /*0058*/ 	.byte	0x04, 0x17
        /*005a*/ 	.short	(.L_23 - .L_22)
.L_22:
        /*005c*/ 	.word	0x00000000
        /*0060*/ 	.short	0x0001
        /*0062*/ 	.short	0x0008
        /*0064*/ 	.byte	0x00, 0xf4, 0x21, 0x00


	//----- nvinfo : EIATTR_KPARAM_INFO
	.align		4
.L_23:
        /*0068*/ 	.byte	0x04, 0x17
        /*006a*/ 	.short	(.L_25 - .L_24)
.L_24:
        /*006c*/ 	.word	0x00000000
        /*0070*/ 	.short	0x0000
        /*0072*/ 	.short	0x0000
        /*0074*/ 	.byte	0x00, 0xf4, 0x21, 0x00


	//----- nvinfo : EIATTR_SPARSE_MMA_MASK
	.align		4
.L_25:
        /*0078*/ 	.byte	0x03, 0x50
        /*007a*/ 	.short	0x0000


	//----- nvinfo : EIATTR_MAXREG_COUNT
	.align		4
        /*007c*/ 	.byte	0x03, 0x1b
        /*007e*/ 	.short	0x00ff


	//----- nvinfo : EIATTR_EXIT_INSTR_OFFSETS
	.align		4
        /*0080*/ 	.byte	0x04, 0x1c
        /*0082*/ 	.short	(.L_27 - .L_26)


	//   ....[0]....
.L_26:
        /*0084*/ 	.word	0x00000400


	//----- nvinfo : EIATTR_REQNTID
	.align		4
.L_27:
        /*0088*/ 	.byte	0x04, 0x10
        /*008a*/ 	.short	(.L_29 - .L_28)
.L_28:
        /*008c*/ 	.word	0x00000080
        /*0090*/ 	.word	0x00000001
        /*0094*/ 	.word	0x00000001


	//----- nvinfo : EIATTR_CBANK_PARAM_SIZE
	.align		4
.L_29:
        /*0098*/ 	.byte	0x03, 0x19
        /*009a*/ 	.short	0x0034


	//----- nvinfo : EIATTR_PARAM_CBANK
	.align		4
        /*009c*/ 	.byte	0x04, 0x0a
        /*009e*/ 	.short	(.L_31 - .L_30)
	.align		4
.L_30:
        /*00a0*/ 	.word	index@(.nv.constant0.triton_poi_fused__native_batch_norm_legit_no_training_relu_1)
        /*00a4*/ 	.short	0x0210
        /*00a6*/ 	.short	0x0034


	//----- nvinfo : EIATTR_SW_WAR
	.align		4
.L_31:
        /*00a8*/ 	.byte	0x04, 0x36
        /*00aa*/ 	.short	(.L_33 - .L_32)
.L_32:
        /*00ac*/ 	.word	0x00000008
.L_33:


//--------------------- .nv.callgraph             --------------------------
	.section	.nv.callgraph,"",@"SHT_CUDA_CALLGRAPH"
	.align	4
	.sectionentsize	8
	.align		4
        /*0000*/ 	.word	0x00000000
	.align		4
        /*0004*/ 	.word	0xffffffff
	.align		4
        /*0008*/ 	.word	0x00000000
	.align		4
        /*000c*/ 	.word	0xfffffffe
	.align		4
        /*0010*/ 	.word	0x00000000
	.align		4
        /*0014*/ 	.word	0xfffffffd
	.align		4
        /*0018*/ 	.word	0x00000000
	.align		4
        /*001c*/ 	.word	0xfffffffc


//--------------------- .nv.constant4             --------------------------
	.section	.nv.constant4,"a",@progbits
	.align	8
	.align		8
.nv.constant4:
        /*0000*/ 	.dword	_$_str
	.align		8
        /*0008*/ 	.dword	_$_str_$_2


//--------------------- .text.triton_poi_fused__native_batch_norm_legit_no_training_relu_1 --------------------------
	.section	.text.triton_poi_fused__native_batch_norm_legit_no_training_relu_1,"ax",@progbits
	.align	128
        .global         triton_poi_fused__native_batch_norm_legit_no_training_relu_1
        .type           triton_poi_fused__native_batch_norm_legit_no_training_relu_1,@function
        .size           triton_poi_fused__native_batch_norm_legit_no_training_relu_1,(.L_x_1 - triton_poi_fused__native_batch_norm_legit_no_training_relu_1)
        .other          triton_poi_fused__native_batch_norm_legit_no_training_relu_1,@"STO_CUDA_ENTRY STV_DEFAULT"
triton_poi_fused__native_batch_norm_legit_no_training_relu_1:
.text.triton_poi_fused__native_batch_norm_legit_no_training_relu_1:
[----:B------:R-:W-:Y:S01]  /*0000*/  LDC R1, c[0x0][0x28] ;  /* 0x00000a00ff017b82 */ /* 0x000fe20000000800 */
[----:B------:R-:W1:Y:S07]  /*0010*/  S2R R0, SR_TID.X ;  /* 0x0000000000007919 */ /* 0x000e6e0000002100 */
[----:B------:R-:W2:Y:S01]  /*0020*/  LDC.64 R10, c[0x0][0x220] ;  /* 0x00008800ff0a7b82 */ /* 0x000ea20000000a00 */
[----:B------:R-:W-:Y:S01]  /*0030*/  ULDC.64 UR4, c[0x0][0x208] ;  /* 0x0000820000047ab9 */ /* 0x000fe20000000a00 */
[----:B------:R-:W3:Y:S06]  /*0040*/  S2R R5, SR_CTAID.X ;  /* 0x0000000000057919 */ /* 0x000eec0000002500 */
[----:B------:R-:W4:Y:S08]  /*0050*/  LDC.64 R8, c[0x0][0x218] ;  /* 0x00008600ff087b82 */ /* 0x000f300000000a00 */
[----:B------:R-:W5:Y:S08]  /*0060*/  LDC.64 R14, c[0x0][0x230] ;  /* 0x00008c00ff0e7b82 */ /* 0x000f700000000a00 */
[----:B------:R-:W4:Y:S01]  /*0070*/  LDC.64 R12, c[0x0][0x228] ;  /* 0x00008a00ff0c7b82 */ /* 0x000f220000000a00 */
[----:B-1----:R-:W-:-:S02]  /*0080*/  SHF.L.U32 R0, R0, 0x2, RZ ;  /* 0x0000000200007819 */ /* 0x002fc400000006ff */
[----:B---3--:R-:W-:Y:S02]  /*0090*/  SHF.R.S32.HI R3, RZ, 0x16, R5 ;  /* 0x00000016ff037819 */ /* 0x008fe40000011405 */
[----:B------:R-:W-:Y:S02]  /*00a0*/  LOP3.LUT R0, R0, 0x1fc, RZ, 0xc0, !PT ;  /* 0x000001fc00007812 */ /* 0x000fe400078ec0ff */
[----:B------:R-:W-:Y:S02]  /*00b0*/  SGXT R3, R3, 0x1 ;  /* 0x000000010303781a */ /* 0x000fe40000000200 */
[----:B------:R-:W-:Y:S02]  /*00c0*/  LEA R0, R5, R0, 0x9 ;  /* 0x0000000005007211 */ /* 0x000fe400078e48ff */
[----:B------:R-:W1:Y:S02]  /*00d0*/  LDC.64 R4, c[0x0][0x210] ;  /* 0x00008400ff047b82 */ /* 0x000e640000000a00 */
[----:B------:R-:W-:-:S04]  /*00e0*/  LEA.HI R3, R3, R0, RZ, 0x6 ;  /* 0x0000000003037211 */ /* 0x000fc800078f30ff */
[--C-:B------:R-:W-:Y:S02]  /*00f0*/  SHF.R.S32.HI R2, RZ, 0x6, R3.reuse ;  /* 0x00000006ff027819 */ /* 0x100fe40000011403 */
[----:B------:R-:W-:-:S04]  /*0100*/  SHF.R.S32.HI R3, RZ, 0x1f, R3 ;  /* 0x0000001fff037819 */ /* 0x000fc80000011403 */
[----:B------:R-:W-:-:S04]  /*0110*/  LEA.HI R3, R3, R2, RZ, 0x8 ;  /* 0x0000000203037211 */ /* 0x000fc800078f40ff */
[----:B------:R-:W-:-:S04]  /*0120*/  LOP3.LUT R3, R3, 0xffffff00, RZ, 0xc0, !PT ;  /* 0xffffff0003037812 */ /* 0x000fc800078ec0ff */
[----:B------:R-:W-:-:S05]  /*0130*/  IADD3 R3, R2, -R3, RZ ;  /* 0x8000000302037210 */ /* 0x000fca0007ffe0ff */
[----:B--2---:R-:W-:-:S06]  /*0140*/  IMAD.WIDE R10, R3, 0x4, R10 ;  /* 0x00000004030a7825 */ /* 0x004fcc00078e020a */
[----:B------:R-:W2:Y:S01]  /*0150*/  LDG.E.EL R10, desc[UR4][R10.64] ;  /* 0x000000040a0a7981 */ /* 0x000ea2000c2e1900 */
[----:B-1----:R-:W-:-:S04]  /*0160*/  IMAD.WIDE R4, R0, 0x4, R4 ;  /* 0x0000000400047825 */ /* 0x002fc800078e0204 */
[C---:B----4-:R-:W-:Y:S02]  /*0170*/  IMAD.WIDE R8, R3.reuse, 0x4, R8 ;  /* 0x0000000403087825 */ /* 0x050fe400078e0208 */
[----:B------:R-:W3:Y:S02]  /*0180*/  LDG.E.128 R4, desc[UR4][R4.64] ;  /* 0x0000000404047981 */ /* 0x000ee4000c1e1d00 */
[C---:B-----5:R-:W-:Y:S02]  /*0190*/  IMAD.WIDE R14, R3.reuse, 0x4, R14 ;  /* 0x00000004030e7825 */ /* 0x060fe400078e020e */
[----:B------:R1:W3:Y:S02]  /*01a0*/  LDG.E.EL R2, desc[UR4][R8.64] ;  /* 0x0000000408027981 */ /* 0x0002e4000c2e1900 */
[----:B0-----:R-:W-:Y:S02]  /*01b0*/  IMAD.WIDE R12, R3, 0x4, R12 ;  /* 0x00000004030c7825 */ /* 0x001fe400078e020c */
[----:B------:R-:W4:Y:S04]  /*01c0*/  LDG.E.EL R14, desc[UR4][R14.64] ;  /* 0x000000040e0e7981 */ /* 0x000f28000c2e1900 */
[----:B------:R0:W4:Y:S01]  /*01d0*/  LDG.E.EL R3, desc[UR4][R12.64] ;  /* 0x000000040c037981 */ /* 0x000122000c2e1900 */
[----:B------:R-:W-:Y:S01]  /*01e0*/  HFMA2.MMA R16, -RZ, RZ, 1.625, 0 ;  /* 0x3e800000ff107435 */ /* 0x000fe200000001ff */
[----:B-1----:R-:W1:Y:S02]  /*01f0*/  LDC.64 R8, c[0x0][0x238] ;  /* 0x00008e00ff087b82 */ /* 0x002e640000000a00 */
[----:B-1----:R-:W-:-:S04]  /*0200*/  IMAD.WIDE R8, R0, 0x4, R8 ;  /* 0x0000000400087825 */ /* 0x002fc800078e0208 */
[----:B--2---:R-:W-:-:S04]  /*0210*/  FADD R10, R10, 9.9999997473787516356e-06 ;  /* 0x3727c5ac0a0a7421 */ /* 0x004fc80000000000 */
[----:B------:R-:W1:Y:S02]  /*0220*/  MUFU.SQRT R11, R10 ;  /* 0x0000000a000b7308 */ /* 0x000e640000002000 */
[C---:B-1----:R-:W-:Y:S02]  /*0230*/  FSETP.GT.AND P0, PT, R11.reuse, 8.50705917302346158658e+37, PT ;  /* 0x7e8000000b00780b */ /* 0x042fe40003f04000 */
[----:B------:R-:W-:-:S11]  /*0240*/  FSETP.GEU.AND P1, PT, R11, 1.175494350822287508e-38, PT ;  /* 0x008000000b00780b */ /* 0x000fd60003f2e000 */
[----:B------:R-:W-:-:S04]  /*0250*/  @P0 FMUL R11, R11, 0.25 ;  /* 0x3e8000000b0b0820 */ /* 0x000fc80000400000 */
[----:B------:R-:W-:-:S06]  /*0260*/  @!P1 FMUL R11, R11, 16777216 ;  /* 0x4b8000000b0b9820 */ /* 0x000fcc0000400000 */
[----:B------:R-:W1:Y:S01]  /*0270*/  MUFU.RCP R11, R11 ;  /* 0x0000000b000b7308 */ /* 0x000e620000001000 */
[----:B0-----:R-:W-:Y:S01]  /*0280*/  FSEL R12, R16, 1, P0 ;  /* 0x3f800000100c7808 */ /* 0x001fe20000000000 */
[----:B---3--:R-:W-:-:S04]  /*0290*/  FADD R13, R4, -R2 ;  /* 0x80000002040d7221 */ /* 0x008fc80000000000 */
[----:B------:R-:W-:Y:S01]  /*02a0*/  @!P1 FMUL R12, R12, 16777216 ;  /* 0x4b8000000c0c9820 */ /* 0x000fe20000400000 */
[--C-:B------:R-:W-:Y:S01]  /*02b0*/  FADD R5, R5, -R2.reuse ;  /* 0x8000000205057221 */ /* 0x100fe20000000000 */
[--C-:B------:R-:W-:Y:S01]  /*02c0*/  FADD R15, R6, -R2.reuse ;  /* 0x80000002060f7221 */ /* 0x100fe20000000000 */
[----:B------:R-:W-:Y:S01]  /*02d0*/  FADD R7, R7, -R2 ;  /* 0x8000000207077221 */ /* 0x000fe20000000000 */
[----:B-1----:R-:W-:-:S04]  /*02e0*/  FMUL R12, R11, R12 ;  /* 0x0000000c0b0c7220 */ /* 0x002fc80000400000 */
[C---:B------:R-:W-:Y:S01]  /*02f0*/  FMUL R13, R12.reuse, R13 ;  /* 0x0000000d0c0d7220 */ /* 0x040fe20000400000 */
[C---:B------:R-:W-:Y:S01]  /*0300*/  FMUL R5, R12.reuse, R5 ;  /* 0x000000050c057220 */ /* 0x040fe20000400000 */
[C---:B------:R-:W-:Y:S01]  /*0310*/  FMUL R15, R12.reuse, R15 ;  /* 0x0000000f0c0f7220 */ /* 0x040fe20000400000 */
[----:B------:R-:W-:Y:S01]  /*0320*/  FMUL R7, R12, R7 ;  /* 0x000000070c077220 */ /* 0x000fe20000400000 */
[C-C-:B----4-:R-:W-:Y:S01]  /*0330*/  FFMA R13, R3.reuse, R13, R14.reuse ;  /* 0x0000000d030d7223 */ /* 0x150fe2000000000e */
[C-C-:B------:R-:W-:Y:S01]  /*0340*/  FFMA R5, R3.reuse, R5, R14.reuse ;  /* 0x0000000503057223 */ /* 0x140fe2000000000e */
[C-C-:B------:R-:W-:Y:S01]  /*0350*/  FFMA R15, R3.reuse, R15, R14.reuse ;  /* 0x0000000f030f7223 */ /* 0x140fe2000000000e */
[----:B------:R-:W-:Y:S02]  /*0360*/  FFMA R7, R3, R7, R14 ;  /* 0x0000000703077223 */ /* 0x000fe4000000000e */
[----:B------:R-:W-:Y:S02]  /*0370*/  FSETP.GEU.AND P3, PT, R13, RZ, PT ;  /* 0x000000ff0d00720b */ /* 0x000fe40003f6e000 */
[----:B------:R-:W-:-:S02]  /*0380*/  FSETP.GEU.AND P2, PT, R5, RZ, PT ;  /* 0x000000ff0500720b */ /* 0x000fc40003f4e000 */
[----:B------:R-:W-:Y:S02]  /*0390*/  FSETP.GEU.AND P1, PT, R15, RZ, PT ;  /* 0x000000ff0f00720b */ /* 0x000fe40003f2e000 */
[----:B------:R-:W-:Y:S02]  /*03a0*/  FSETP.GEU.AND P0, PT, R7, RZ, PT ;  /* 0x000000ff0700720b */ /* 0x000fe40003f0e000 */
[----:B------:R-:W-:Y:S02]  /*03b0*/  SEL R4, R13, RZ, P3 ;  /* 0x000000ff0d047207 */ /* 0x000fe40001800000 */
[----:B------:R-:W-:Y:S02]  /*03c0*/  SEL R5, R5, RZ, P2 ;  /* 0x000000ff05057207 */ /* 0x000fe40001000000 */
[----:B------:R-:W-:Y:S02]  /*03d0*/  SEL R6, R15, RZ, P1 ;  /* 0x000000ff0f067207 */ /* 0x000fe40000800000 */
[----:B------:R-:W-:-:S05]  /*03e0*/  SEL R7, R7, RZ, P0 ;  /* 0x000000ff07077207 */ /* 0x000fca0000000000 */
[----:B------:R-:W-:Y:S01]  /*03f0*/  STG.E.128 desc[UR4][R8.64], R4 ;  /* 0x0000000408007986 */ /* 0x000fe2000c101d04 */
[----:B------:R-:W-:Y:S05]  /*0400*/  EXIT ;  /* 0x000000000000794d */ /* 0x000fea0003800000 */
.L_x_0:
[----:B------:R-:W-:-:S00]  /*0410*/  BRA `(.L_x_0) ;  /* 0xfffffffc00fc7947 */ /* 0x000fc0000383ffff */
[----:B------:R-:W-:-:S00]  /*0420*/  NOP ;  /* 0x0000000000007918 */ /* 0x000fc00000000000 */
        /* <DEDUP_REMOVED lines=13> */
.L_x_1:


//--------------------- .nv.global.init           --------------------------
	.section	.nv.global.init,"aw",@progbits
.nv.global.init:
	.type		_$_str,@object
	.size		_$_str,(_$_str_$_2 - _$_str)
_$_str:
        /*0000*/ 	.byte	0x5f, 0x5f, 0x43, 0x55, 0x44, 0x41, 0x5f, 0x46, 0x54, 0x5a, 0x00
	.type		_$_str_$_2,@object
	.size		_$_str_$_2,(.L_1 - _$_str_$_2)
_$_str_$_2:
        /*000b*/ 	.byte	0x5f, 0x5f, 0x43, 0x55, 0x44, 0x41, 0x5f, 0x50, 0x52, 0x45, 0x43, 0x5f, 0x53, 0x51, 0x52, 0x54
        /*001b*/ 	.byte	0x00
.L_1:


//--------------------- .nv.constant0.triton_poi_fused__native_batch_norm_legit_no_training_relu_1 --------------------------
	.section	.nv.constant0.triton_poi_fused__native_batch_norm_legit_no_training_relu_1,"a",@progbits
	.sectionflags	@""
	.align	4
.nv.constant0.triton_poi_fused__native_batch_norm_legit_no_training_relu_1:
	.zero		580
